//
// Generated by NVIDIA NVVM Compiler
//
// Compiler Build ID: CL-36424714
// Cuda compilation tools, release 13.0, V13.0.88
// Based on NVVM 20.0.0
//

.version 9.0
.target sm_100
.address_size 64

	// .globl	_Z11helloKerneli
.extern .func  (.param .b32 func_retval0) vprintf
(
	.param .b64 vprintf_param_0,
	.param .b64 vprintf_param_1
)
;
.global .align 1 .b8 $str[29] = {72, 101, 108, 108, 111, 32, 102, 114, 111, 109, 32, 116, 104, 114, 101, 97, 100, 32, 37, 100, 32, 111, 102, 32, 37, 100, 33, 10};

.visible .entry _Z11helloKerneli(
	.param .u32 _Z11helloKerneli_param_0
)
{
	.local .align 8 .b8 	__local_depot0[8];
	.reg .b64 	%SP;
	.reg .b64 	%SPL;
	.reg .b32 	%r<8>;
	.reg .b64 	%rd<5>;

	mov.u64 	%SPL, __local_depot0;
	cvta.local.u64 	%SP, %SPL;
	ld.param.u32 	%r1, [_Z11helloKerneli_param_0];
	add.u64 	%rd1, %SP, 0;
	add.u64 	%rd2, %SPL, 0;
	mov.u32 	%r2, %ctaid.x;
	mov.u32 	%r3, %ntid.x;
	mov.u32 	%r4, %tid.x;
	mad.lo.s32 	%r5, %r2, %r3, %r4;
	st.local.v2.u32 	[%rd2], {%r5, %r1};
	mov.u64 	%rd3, $str;
	cvta.global.u64 	%rd4, %rd3;
	{ // callseq 0, 0
	.param .b64 param0;
	st.param.b64 	[param0], %rd4;
	.param .b64 param1;
	st.param.b64 	[param1], %rd1;
	.param .b32 retval0;
	call.uni (retval0), 
	vprintf, 
	(
	param0, 
	param1
	);
	ld.param.b32 	%r6, [retval0];
	} // callseq 0
	ret;

}


// ===== COMPILED SASS (sm_100) =====

	.target	sm_100

	.elftype	@"ET_EXEC"


//--------------------- .note.nv.tkinfo           --------------------------
	.section	.note.nv.tkinfo,"",@"SHT_NOTE"
	.sectionflags	@"SHF_NOTE_NV_TKINFO"
	.tkinfo
        /*0018*/ 	.word	0x00000002
        /*0030*/ 	.string	""
        /*0030*/ 	.string	"ptxas"
        /*0030*/ 	.string	"Cuda compilation tools, release 13.0, V13.0.88"
        /*0030*/ 	.string	"Build cuda_13.0.r13.0/compiler.36424714_0"
        /*0030*/ 	.string	"-arch sm_100 -m 64 "



//--------------------- .note.nv.cuinfo           --------------------------
	.section	.note.nv.cuinfo,"",@"SHT_NOTE"
	.sectionflags	@"SHF_NOTE_NV_CUINFO"
        /*0018*/ 	.short	0x0002
        /*001a*/ 	.short	0x0064
        /*001c*/ 	.short	0x0082
	.zero		2


//--------------------- .nv.info                  --------------------------
	.section	.nv.info,"",@"SHT_CUDA_INFO"
	.align	4


	//----- nvinfo : EIATTR_REGCOUNT
	.align		4
        /*0000*/ 	.byte	0x04, 0x2f
        /*0002*/ 	.short	(.L_2 - .L_1)
	.align		4
.L_1:
        /*0004*/ 	.word	index@(_Z11helloKerneli)
        /*0008*/ 	.word	0x00000018


	//----- nvinfo : EIATTR_FRAME_SIZE
	.align		4
.L_2:
        /*000c*/ 	.byte	0x04, 0x11
        /*000e*/ 	.short	(.L_4 - .L_3)
	.align		4
.L_3:
        /*0010*/ 	.word	index@(_Z11helloKerneli)
        /*0014*/ 	.word	0x00000008


	//----- nvinfo : EIATTR_MIN_STACK_SIZE
	.align		4
.L_4:
        /*0018*/ 	.byte	0x04, 0x12
        /*001a*/ 	.short	(.L_6 - .L_5)
	.align		4
.L_5:
        /*001c*/ 	.word	index@(_Z11helloKerneli)
        /*0020*/ 	.word	0x00000008
.L_6:


//--------------------- .nv.compat                --------------------------
	.section	.nv.compat,"",@"SHT_CUDA_COMPAT_INFO"
	.align	4
        /*0000*/ 	.byte	0x02, 0x09, 0x00, 0x00, 0x02, 0x02, 0x01, 0x00, 0x02, 0x05, 0x05, 0x00, 0x03, 0x07, 0x01, 0x01
        /*0010*/ 	.byte	0x02, 0x03, 0x00, 0x00, 0x02, 0x06, 0x01, 0x00, 0x04, 0x0b, 0x08, 0x00, 0x09, 0x00, 0x00, 0x00
        /*0020*/ 	.byte	0x00, 0x00, 0x00, 0x00


//--------------------- .nv.info._Z11helloKerneli --------------------------
	.section	.nv.info._Z11helloKerneli,"",@"SHT_CUDA_INFO"
	.sectionflags	@""
	.align	4


	//----- nvinfo : EIATTR_CUDA_API_VERSION
	.align		4
        /*0000*/ 	.byte	0x04, 0x37
        /*0002*/ 	.short	(.L_8 - .L_7)
.L_7:
        /*0004*/ 	.word	0x00000082


	//----- nvinfo : EIATTR_KPARAM_INFO
	.align		4
.L_8:
        /*0008*/ 	.byte	0x04, 0x17
        /*000a*/ 	.short	(.L_10 - .L_9)
.L_9:
        /*000c*/ 	.word	0x00000000
        /*0010*/ 	.short	0x0000
        /*0012*/ 	.short	0x0000
        /*0014*/ 	.byte	0x00, 0xf0, 0x11, 0x00


	//----- nvinfo : EIATTR_SPARSE_MMA_MASK
	.align		4
.L_10:
        /*0018*/ 	.byte	0x03, 0x50
        /*001a*/ 	.short	0x0000


	//----- nvinfo : EIATTR_MAXREG_COUNT
	.align		4
        /*001c*/ 	.byte	0x03, 0x1b
        /*001e*/ 	.short	0x00ff


	//----- nvinfo : EIATTR_EXTERNS
	.align		4
        /*0020*/ 	.byte	0x04, 0x0f
        /*0022*/ 	.short	(.L_12 - .L_11)


	//   ....[0]....
	.align		4
.L_11:
        /*0024*/ 	.word	index@(vprintf)


	//----- nvinfo : EIATTR_MERCURY_ISA_VERSION
	.align		4
.L_12:
        /*0028*/ 	.byte	0x03, 0x5f
        /*002a*/ 	.short	0x0101


	//----- nvinfo : EIATTR_VRC_CTA_INIT_COUNT
	.align		4
        /*002c*/ 	.byte	0x02, 0x4a
	.zero		1
	.zero		1


	//----- nvinfo : EIATTR_SYSCALL_OFFSETS
	.align		4
        /*0030*/ 	.byte	0x04, 0x46
        /*0032*/ 	.short	(.L_14 - .L_13)


	//   ....[0]....
.L_13:
        /*0034*/ 	.word	0x00000120


	//----- nvinfo : EIATTR_EXIT_INSTR_OFFSETS
	.align		4
.L_14:
        /*0038*/ 	.byte	0x04, 0x1c
        /*003a*/ 	.short	(.L_16 - .L_15)


	//   ....[0]....
.L_15:
        /*003c*/ 	.word	0x00000130


	//----- nvinfo : EIATTR_CBANK_PARAM_SIZE
	.align		4
.L_16:
        /*0040*/ 	.byte	0x03, 0x19
        /*0042*/ 	.short	0x0004


	//----- nvinfo : EIATTR_PARAM_CBANK
	.align		4
        /*0044*/ 	.byte	0x04, 0x0a
        /*0046*/ 	.short	(.L_18 - .L_17)
	.align		4
.L_17:
        /*0048*/ 	.word	index@(.nv.constant0._Z11helloKerneli)
        /*004c*/ 	.short	0x0380
        /*004e*/ 	.short	0x0004


	//----- nvinfo : EIATTR_SW_WAR
	.align		4
.L_18:
        /*0050*/ 	.byte	0x04, 0x36
        /*0052*/ 	.short	(.L_20 - .L_19)
.L_19:
        /*0054*/ 	.word	0x00000008
.L_20:


//--------------------- .nv.callgraph             --------------------------
	.section	.nv.callgraph,"",@"SHT_CUDA_CALLGRAPH"
	.align	4
	.sectionentsize	8
	.align		4
        /*0000*/ 	.word	0x00000000
	.align		4
        /*0004*/ 	.word	0xffffffff
	.align		4
        /*0008*/ 	.word	index@(_Z11helloKerneli)
	.align		4
        /*000c*/ 	.word	index@(vprintf)
	.align		4
        /*0010*/ 	.word	0x00000000
	.align		4
        /*0014*/ 	.word	0xfffffffe
	.align		4
        /*0018*/ 	.word	0x00000000
	.align		4
        /*001c*/ 	.word	0xfffffffd
	.align		4
        /*0020*/ 	.word	0x00000000
	.align		4
        /*0024*/ 	.word	0xfffffffc


//--------------------- .nv.constant4             --------------------------
	.section	.nv.constant4,"a",@progbits
	.align	8
	.align		8
.nv.constant4:
        /*0000*/ 	.dword	vprintf
	.align		8
        /*0008*/ 	.dword	$str


//--------------------- .text._Z11helloKerneli    --------------------------
	.section	.text._Z11helloKerneli,"ax",@progbits
	.align	128
        .global         _Z11helloKerneli
        .type           _Z11helloKerneli,@function
        .size           _Z11helloKerneli,(.L_x_2 - _Z11helloKerneli)
        .other          _Z11helloKerneli,@"STO_CUDA_ENTRY STV_DEFAULT"
_Z11helloKerneli:
.text._Z11helloKerneli:
[----:B------:R-:W0:Y:S01]  /*0000*/  LDC R1, c[0x0][0x37c] ;  /* 0x0000df00ff017b82 */ /* 0x000e220000000800 */
[----:B------:R-:W1:Y:S01]  /*0010*/  S2R R5, SR_TID.X ;  /* 0x0000000000057919 */ /* 0x000e620000002100 */
[----:B------:R-:W2:Y:S06]  /*0020*/  LDCU UR5, c[0x0][0x2fc] ;  /* 0x00005f80ff0577ac */ /* 0x000eac0008000800 */
[----:B------:R-:W1:Y:S01]  /*0030*/  S2UR UR6, SR_CTAID.X ;  /* 0x00000000000679c3 */ /* 0x000e620000002500 */
[----:B0-----:R-:W-:Y:S01]  /*0040*/  VIADD R1, R1, 0xfffffff8 ;  /* 0xfffffff801017836 */ /* 0x001fe20000000000 */
[----:B------:R-:W-:Y:S01]  /*0050*/  MOV R0, 0x0 ;  /* 0x0000000000007802 */ /* 0x000fe20000000f00 */
[----:B------:R-:W0:Y:S05]  /*0060*/  LDCU UR4, c[0x0][0x2f8] ;  /* 0x00005f00ff0477ac */ /* 0x000e2a0008000800 */
[----:B------:R-:W1:Y:S08]  /*0070*/  LDC R2, c[0x0][0x360] ;  /* 0x0000d800ff027b82 */ /* 0x000e700000000800 */
[----:B------:R-:W3:Y:S01]  /*0080*/  LDC R3, c[0x0][0x380] ;  /* 0x0000e000ff037b82 */ /* 0x000ee20000000800 */
[----:B0-----:R-:W-:-:S07]  /*0090*/  IADD3 R6, P0, PT, R1, UR4, RZ ;  /* 0x0000000401067c10 */ /* 0x001fce000ff1e0ff */
[----:B------:R0:W4:Y:S01]  /*00a0*/  LDC.64 R8, c[0x4][R0] ;  /* 0x0100000000087b82 */ /* 0x0001220000000a00 */
[----:B--2---:R-:W-:Y:S02]  /*00b0*/  IMAD.X R7, RZ, RZ, UR5, P0 ;  /* 0x00000005ff077e24 */ /* 0x004fe400080e06ff */
[----:B-1----:R-:W-:Y:S01]  /*00c0*/  IMAD R2, R2, UR6, R5 ;  /* 0x0000000602027c24 */ /* 0x002fe2000f8e0205 */
[----:B------:R-:W1:Y:S04]  /*00d0*/  LDCU.64 UR6, c[0x4][0x8] ;  /* 0x01000100ff0677ac */ /* 0x000e680008000a00 */
[----:B---3--:R0:W-:Y:S01]  /*00e0*/  STL.64 [R1], R2 ;  /* 0x0000000201007387 */ /* 0x0081e20000100a00 */
[----:B-1----:R-:W-:Y:S01]  /*00f0*/  IMAD.U32 R4, RZ, RZ, UR6 ;  /* 0x00000006ff047e24 */ /* 0x002fe2000f8e00ff */
[----:B0---4-:R-:W-:-:S07]  /*0100*/  MOV R5, UR7 ;  /* 0x0000000700057c02 */ /* 0x011fce0008000f00 */
[----:B------:R-:W-:-:S07]  /*0110*/  LEPC R20, `(.L_x_0) ;  /* 0x000000001014794e */ /* 0x000fce0000000000 */
[----:B------:R-:W-:Y:S05]  /*0120*/  CALL.ABS.NOINC R8 ;  /* 0x0000000008007343 */ /* 0x000fea0003c00000 */
.L_x_0:
[----:B------:R-:W-:Y:S05]  /*0130*/  EXIT ;  /* 0x000000000000794d */ /* 0x000fea0003800000 */
.L_x_1:
[----:B------:R-:W-:-:S00]  /*0140*/  BRA `(.L_x_1) ;  /* 0xfffffffc00fc7947 */ /* 0x000fc0000383ffff */
[----:B------:R-:W-:-:S00]  /*0150*/  NOP ;  /* 0x0000000000007918 */ /* 0x000fc00000000000 */
        /* <DEDUP_REMOVED lines=10> */
.L_x_2:


//--------------------- .nv.global.init           --------------------------
	.section	.nv.global.init,"aw",@progbits
.nv.global.init:
	.type		$str,@object
	.size		$str,(.L_0 - $str)
$str:
        /*0000*/ 	.byte	0x48, 0x65, 0x6c, 0x6c, 0x6f, 0x20, 0x66, 0x72, 0x6f, 0x6d, 0x20, 0x74, 0x68, 0x72, 0x65, 0x61
        /*0010*/ 	.byte	0x64, 0x20, 0x25, 0x64, 0x20, 0x6f, 0x66, 0x20, 0x25, 0x64, 0x21, 0x0a, 0x00
.L_0:


//--------------------- .nv.shared.reserved.0     --------------------------
	.section	.nv.shared.reserved.0,"aw",@nobits
	.weak		__nv_reservedSMEM_offset_0_alias
	.size		__nv_reservedSMEM_offset_0_alias, 0, 64
	.other		__nv_reservedSMEM_offset_0_alias,@"STO_CUDA_RESERVED_SHARED STV_DEFAULT"
__nv_reservedSMEM_offset_0_alias:
	.zero		0
	.zero		64


//--------------------- .nv.constant0._Z11helloKerneli --------------------------
	.section	.nv.constant0._Z11helloKerneli,"a",@progbits
	.sectionflags	@""
	.align	4
.nv.constant0._Z11helloKerneli:
	.zero		900


//--------------------- SYMBOLS --------------------------

	.type		.nv.reservedSmem.offset0,@object
	.size		.nv.reservedSmem.offset0,0x4
	.type		vprintf,@function
